//
// Generated by NVIDIA NVVM Compiler
//
// Compiler Build ID: CL-36424714
// Cuda compilation tools, release 13.0, V13.0.88
// Based on NVVM 20.0.0
//

.version 9.0
.target sm_100
.address_size 64

	// .globl	_Z10mysgemm_v5iiifPfS_fS_
// _ZZ10mysgemm_v5iiifPfS_fS_E3sa4 has been demoted
// _ZZ10mysgemm_v5iiifPfS_fS_E3sb4 has been demoted

.visible .entry _Z10mysgemm_v5iiifPfS_fS_(
	.param .u32 _Z10mysgemm_v5iiifPfS_fS__param_0,
	.param .u32 _Z10mysgemm_v5iiifPfS_fS__param_1,
	.param .u32 _Z10mysgemm_v5iiifPfS_fS__param_2,
	.param .f32 _Z10mysgemm_v5iiifPfS_fS__param_3,
	.param .u64 .ptr .align 1 _Z10mysgemm_v5iiifPfS_fS__param_4,
	.param .u64 .ptr .align 1 _Z10mysgemm_v5iiifPfS_fS__param_5,
	.param .f32 _Z10mysgemm_v5iiifPfS_fS__param_6,
	.param .u64 .ptr .align 1 _Z10mysgemm_v5iiifPfS_fS__param_7
)
.maxntid 256
{
	.reg .pred 	%p<3>;
	.reg .b32 	%r<39>;
	.reg .b32 	%f<329>;
	.reg .b64 	%rd<33>;
	// demoted variable
	.shared .align 4 .b8 _ZZ10mysgemm_v5iiifPfS_fS_E3sa4[4096];
	// demoted variable
	.shared .align 4 .b8 _ZZ10mysgemm_v5iiifPfS_fS_E3sb4[4096];
	ld.param.u32 	%r10, [_Z10mysgemm_v5iiifPfS_fS__param_0];
	ld.param.u32 	%r11, [_Z10mysgemm_v5iiifPfS_fS__param_2];
	ld.param.f32 	%f13, [_Z10mysgemm_v5iiifPfS_fS__param_3];
	ld.param.u64 	%rd12, [_Z10mysgemm_v5iiifPfS_fS__param_4];
	ld.param.u64 	%rd10, [_Z10mysgemm_v5iiifPfS_fS__param_5];
	ld.param.f32 	%f14, [_Z10mysgemm_v5iiifPfS_fS__param_6];
	ld.param.u64 	%rd11, [_Z10mysgemm_v5iiifPfS_fS__param_7];
	cvta.to.global.u64 	%rd13, %rd12;
	mov.u32 	%r1, %tid.x;
	mov.u32 	%r12, %ctaid.x;
	mov.u32 	%r13, %ctaid.y;
	shl.b32 	%r14, %r1, 2;
	and.b32  	%r2, %r14, 28;
	shr.u32 	%r3, %r1, 3;
	shl.b32 	%r4, %r12, 5;
	mul.wide.s32 	%rd14, %r4, 4;
	add.s64 	%rd32, %rd13, %rd14;
	shl.b32 	%r5, %r13, 5;
	setp.lt.s32 	%p1, %r11, 1;
	mov.f32 	%f325, 0f00000000;
	mov.f32 	%f326, %f325;
	mov.f32 	%f327, %f325;
	mov.f32 	%f328, %f325;
	@%p1 bra 	$L__BB0_3;
	mul.lo.s32 	%r16, %r11, %r5;
	mul.lo.s32 	%r17, %r10, %r3;
	add.s32 	%r18, %r17, %r2;
	shl.b32 	%r19, %r2, 2;
	shl.b32 	%r20, %r3, 7;
	or.b32  	%r21, %r20, %r19;
	mov.u32 	%r22, _ZZ10mysgemm_v5iiifPfS_fS_E3sa4;
	add.s32 	%r6, %r22, %r21;
	mad.lo.s32 	%r23, %r11, %r3, %r2;
	shl.b32 	%r24, %r3, 2;
	shl.b32 	%r25, %r2, 7;
	or.b32  	%r26, %r25, %r24;
	mov.u32 	%r27, _ZZ10mysgemm_v5iiifPfS_fS_E3sb4;
	add.s32 	%r7, %r27, %r26;
	shl.b32 	%r28, %r10, 5;
	mul.wide.s32 	%rd2, %r18, 4;
	mul.wide.s32 	%rd3, %r28, 4;
	and.b32  	%r29, %r1, 7;
	mul.wide.u32 	%rd15, %r29, 16;
	mul.wide.s32 	%rd16, %r17, 4;
	add.s64 	%rd17, %rd15, %rd16;
	add.s64 	%rd4, %rd17, 8;
	mul.wide.s32 	%rd18, %r16, 4;
	mul.wide.u32 	%rd19, %r23, 4;
	add.s64 	%rd20, %rd18, %rd19;
	cvta.to.global.u64 	%rd21, %rd10;
	add.s64 	%rd22, %rd20, %rd21;
	add.s64 	%rd31, %rd22, 8;
	mov.f32 	%f328, 0f00000000;
	mov.b32 	%r38, 0;
	mov.f32 	%f327, %f328;
	mov.f32 	%f326, %f328;
	mov.f32 	%f325, %f328;
$L__BB0_2:
	add.s64 	%rd23, %rd32, %rd2;
	ld.global.f32 	%f17, [%rd23];
	st.shared.f32 	[%r6], %f17;
	add.s64 	%rd24, %rd32, %rd4;
	ld.global.f32 	%f18, [%rd24+-4];
	st.shared.f32 	[%r6+4], %f18;
	ld.global.f32 	%f19, [%rd24];
	st.shared.f32 	[%r6+8], %f19;
	ld.global.f32 	%f20, [%rd24+4];
	st.shared.f32 	[%r6+12], %f20;
	ld.global.f32 	%f21, [%rd31+-8];
	st.shared.f32 	[%r7], %f21;
	ld.global.f32 	%f22, [%rd31+-4];
	st.shared.f32 	[%r7+128], %f22;
	ld.global.f32 	%f23, [%rd31];
	st.shared.f32 	[%r7+256], %f23;
	ld.global.f32 	%f24, [%rd31+4];
	st.shared.f32 	[%r7+384], %f24;
	bar.sync 	0;
	shl.b32 	%r30, %r3, 2;
	mov.u32 	%r31, _ZZ10mysgemm_v5iiifPfS_fS_E3sb4;
	add.s32 	%r32, %r31, %r30;
	ld.shared.f32 	%f25, [%r32];
	shl.b32 	%r33, %r2, 2;
	mov.u32 	%r34, _ZZ10mysgemm_v5iiifPfS_fS_E3sa4;
	add.s32 	%r35, %r34, %r33;
	ld.shared.f32 	%f26, [%r35];
	fma.rn.f32 	%f27, %f25, %f26, %f328;
	ld.shared.f32 	%f28, [%r35+4];
	fma.rn.f32 	%f29, %f25, %f28, %f327;
	ld.shared.f32 	%f30, [%r35+8];
	fma.rn.f32 	%f31, %f25, %f30, %f326;
	ld.shared.f32 	%f32, [%r35+12];
	fma.rn.f32 	%f33, %f25, %f32, %f325;
	ld.shared.f32 	%f34, [%r32+128];
	ld.shared.f32 	%f35, [%r35+128];
	fma.rn.f32 	%f36, %f34, %f35, %f27;
	ld.shared.f32 	%f37, [%r35+132];
	fma.rn.f32 	%f38, %f34, %f37, %f29;
	ld.shared.f32 	%f39, [%r35+136];
	fma.rn.f32 	%f40, %f34, %f39, %f31;
	ld.shared.f32 	%f41, [%r35+140];
	fma.rn.f32 	%f42, %f34, %f41, %f33;
	ld.shared.f32 	%f43, [%r32+256];
	ld.shared.f32 	%f44, [%r35+256];
	fma.rn.f32 	%f45, %f43, %f44, %f36;
	ld.shared.f32 	%f46, [%r35+260];
	fma.rn.f32 	%f47, %f43, %f46, %f38;
	ld.shared.f32 	%f48, [%r35+264];
	fma.rn.f32 	%f49, %f43, %f48, %f40;
	ld.shared.f32 	%f50, [%r35+268];
	fma.rn.f32 	%f51, %f43, %f50, %f42;
	ld.shared.f32 	%f52, [%r32+384];
	ld.shared.f32 	%f53, [%r35+384];
	fma.rn.f32 	%f54, %f52, %f53, %f45;
	ld.shared.f32 	%f55, [%r35+388];
	fma.rn.f32 	%f56, %f52, %f55, %f47;
	ld.shared.f32 	%f57, [%r35+392];
	fma.rn.f32 	%f58, %f52, %f57, %f49;
	ld.shared.f32 	%f59, [%r35+396];
	fma.rn.f32 	%f60, %f52, %f59, %f51;
	ld.shared.f32 	%f61, [%r32+512];
	ld.shared.f32 	%f62, [%r35+512];
	fma.rn.f32 	%f63, %f61, %f62, %f54;
	ld.shared.f32 	%f64, [%r35+516];
	fma.rn.f32 	%f65, %f61, %f64, %f56;
	ld.shared.f32 	%f66, [%r35+520];
	fma.rn.f32 	%f67, %f61, %f66, %f58;
	ld.shared.f32 	%f68, [%r35+524];
	fma.rn.f32 	%f69, %f61, %f68, %f60;
	ld.shared.f32 	%f70, [%r32+640];
	ld.shared.f32 	%f71, [%r35+640];
	fma.rn.f32 	%f72, %f70, %f71, %f63;
	ld.shared.f32 	%f73, [%r35+644];
	fma.rn.f32 	%f74, %f70, %f73, %f65;
	ld.shared.f32 	%f75, [%r35+648];
	fma.rn.f32 	%f76, %f70, %f75, %f67;
	ld.shared.f32 	%f77, [%r35+652];
	fma.rn.f32 	%f78, %f70, %f77, %f69;
	ld.shared.f32 	%f79, [%r32+768];
	ld.shared.f32 	%f80, [%r35+768];
	fma.rn.f32 	%f81, %f79, %f80, %f72;
	ld.shared.f32 	%f82, [%r35+772];
	fma.rn.f32 	%f83, %f79, %f82, %f74;
	ld.shared.f32 	%f84, [%r35+776];
	fma.rn.f32 	%f85, %f79, %f84, %f76;
	ld.shared.f32 	%f86, [%r35+780];
	fma.rn.f32 	%f87, %f79, %f86, %f78;
	ld.shared.f32 	%f88, [%r32+896];
	ld.shared.f32 	%f89, [%r35+896];
	fma.rn.f32 	%f90, %f88, %f89, %f81;
	ld.shared.f32 	%f91, [%r35+900];
	fma.rn.f32 	%f92, %f88, %f91, %f83;
	ld.shared.f32 	%f93, [%r35+904];
	fma.rn.f32 	%f94, %f88, %f93, %f85;
	ld.shared.f32 	%f95, [%r35+908];
	fma.rn.f32 	%f96, %f88, %f95, %f87;
	ld.shared.f32 	%f97, [%r32+1024];
	ld.shared.f32 	%f98, [%r35+1024];
	fma.rn.f32 	%f99, %f97, %f98, %f90;
	ld.shared.f32 	%f100, [%r35+1028];
	fma.rn.f32 	%f101, %f97, %f100, %f92;
	ld.shared.f32 	%f102, [%r35+1032];
	fma.rn.f32 	%f103, %f97, %f102, %f94;
	ld.shared.f32 	%f104, [%r35+1036];
	fma.rn.f32 	%f105, %f97, %f104, %f96;
	ld.shared.f32 	%f106, [%r32+1152];
	ld.shared.f32 	%f107, [%r35+1152];
	fma.rn.f32 	%f108, %f106, %f107, %f99;
	ld.shared.f32 	%f109, [%r35+1156];
	fma.rn.f32 	%f110, %f106, %f109, %f101;
	ld.shared.f32 	%f111, [%r35+1160];
	fma.rn.f32 	%f112, %f106, %f111, %f103;
	ld.shared.f32 	%f113, [%r35+1164];
	fma.rn.f32 	%f114, %f106, %f113, %f105;
	ld.shared.f32 	%f115, [%r32+1280];
	ld.shared.f32 	%f116, [%r35+1280];
	fma.rn.f32 	%f117, %f115, %f116, %f108;
	ld.shared.f32 	%f118, [%r35+1284];
	fma.rn.f32 	%f119, %f115, %f118, %f110;
	ld.shared.f32 	%f120, [%r35+1288];
	fma.rn.f32 	%f121, %f115, %f120, %f112;
	ld.shared.f32 	%f122, [%r35+1292];
	fma.rn.f32 	%f123, %f115, %f122, %f114;
	ld.shared.f32 	%f124, [%r32+1408];
	ld.shared.f32 	%f125, [%r35+1408];
	fma.rn.f32 	%f126, %f124, %f125, %f117;
	ld.shared.f32 	%f127, [%r35+1412];
	fma.rn.f32 	%f128, %f124, %f127, %f119;
	ld.shared.f32 	%f129, [%r35+1416];
	fma.rn.f32 	%f130, %f124, %f129, %f121;
	ld.shared.f32 	%f131, [%r35+1420];
	fma.rn.f32 	%f132, %f124, %f131, %f123;
	ld.shared.f32 	%f133, [%r32+1536];
	ld.shared.f32 	%f134, [%r35+1536];
	fma.rn.f32 	%f135, %f133, %f134, %f126;
	ld.shared.f32 	%f136, [%r35+1540];
	fma.rn.f32 	%f137, %f133, %f136, %f128;
	ld.shared.f32 	%f138, [%r35+1544];
	fma.rn.f32 	%f139, %f133, %f138, %f130;
	ld.shared.f32 	%f140, [%r35+1548];
	fma.rn.f32 	%f141, %f133, %f140, %f132;
	ld.shared.f32 	%f142, [%r32+1664];
	ld.shared.f32 	%f143, [%r35+1664];
	fma.rn.f32 	%f144, %f142, %f143, %f135;
	ld.shared.f32 	%f145, [%r35+1668];
	fma.rn.f32 	%f146, %f142, %f145, %f137;
	ld.shared.f32 	%f147, [%r35+1672];
	fma.rn.f32 	%f148, %f142, %f147, %f139;
	ld.shared.f32 	%f149, [%r35+1676];
	fma.rn.f32 	%f150, %f142, %f149, %f141;
	ld.shared.f32 	%f151, [%r32+1792];
	ld.shared.f32 	%f152, [%r35+1792];
	fma.rn.f32 	%f153, %f151, %f152, %f144;
	ld.shared.f32 	%f154, [%r35+1796];
	fma.rn.f32 	%f155, %f151, %f154, %f146;
	ld.shared.f32 	%f156, [%r35+1800];
	fma.rn.f32 	%f157, %f151, %f156, %f148;
	ld.shared.f32 	%f158, [%r35+1804];
	fma.rn.f32 	%f159, %f151, %f158, %f150;
	ld.shared.f32 	%f160, [%r32+1920];
	ld.shared.f32 	%f161, [%r35+1920];
	fma.rn.f32 	%f162, %f160, %f161, %f153;
	ld.shared.f32 	%f163, [%r35+1924];
	fma.rn.f32 	%f164, %f160, %f163, %f155;
	ld.shared.f32 	%f165, [%r35+1928];
	fma.rn.f32 	%f166, %f160, %f165, %f157;
	ld.shared.f32 	%f167, [%r35+1932];
	fma.rn.f32 	%f168, %f160, %f167, %f159;
	ld.shared.f32 	%f169, [%r32+2048];
	ld.shared.f32 	%f170, [%r35+2048];
	fma.rn.f32 	%f171, %f169, %f170, %f162;
	ld.shared.f32 	%f172, [%r35+2052];
	fma.rn.f32 	%f173, %f169, %f172, %f164;
	ld.shared.f32 	%f174, [%r35+2056];
	fma.rn.f32 	%f175, %f169, %f174, %f166;
	ld.shared.f32 	%f176, [%r35+2060];
	fma.rn.f32 	%f177, %f169, %f176, %f168;
	ld.shared.f32 	%f178, [%r32+2176];
	ld.shared.f32 	%f179, [%r35+2176];
	fma.rn.f32 	%f180, %f178, %f179, %f171;
	ld.shared.f32 	%f181, [%r35+2180];
	fma.rn.f32 	%f182, %f178, %f181, %f173;
	ld.shared.f32 	%f183, [%r35+2184];
	fma.rn.f32 	%f184, %f178, %f183, %f175;
	ld.shared.f32 	%f185, [%r35+2188];
	fma.rn.f32 	%f186, %f178, %f185, %f177;
	ld.shared.f32 	%f187, [%r32+2304];
	ld.shared.f32 	%f188, [%r35+2304];
	fma.rn.f32 	%f189, %f187, %f188, %f180;
	ld.shared.f32 	%f190, [%r35+2308];
	fma.rn.f32 	%f191, %f187, %f190, %f182;
	ld.shared.f32 	%f192, [%r35+2312];
	fma.rn.f32 	%f193, %f187, %f192, %f184;
	ld.shared.f32 	%f194, [%r35+2316];
	fma.rn.f32 	%f195, %f187, %f194, %f186;
	ld.shared.f32 	%f196, [%r32+2432];
	ld.shared.f32 	%f197, [%r35+2432];
	fma.rn.f32 	%f198, %f196, %f197, %f189;
	ld.shared.f32 	%f199, [%r35+2436];
	fma.rn.f32 	%f200, %f196, %f199, %f191;
	ld.shared.f32 	%f201, [%r35+2440];
	fma.rn.f32 	%f202, %f196, %f201, %f193;
	ld.shared.f32 	%f203, [%r35+2444];
	fma.rn.f32 	%f204, %f196, %f203, %f195;
	ld.shared.f32 	%f205, [%r32+2560];
	ld.shared.f32 	%f206, [%r35+2560];
	fma.rn.f32 	%f207, %f205, %f206, %f198;
	ld.shared.f32 	%f208, [%r35+2564];
	fma.rn.f32 	%f209, %f205, %f208, %f200;
	ld.shared.f32 	%f210, [%r35+2568];
	fma.rn.f32 	%f211, %f205, %f210, %f202;
	ld.shared.f32 	%f212, [%r35+2572];
	fma.rn.f32 	%f213, %f205, %f212, %f204;
	ld.shared.f32 	%f214, [%r32+2688];
	ld.shared.f32 	%f215, [%r35+2688];
	fma.rn.f32 	%f216, %f214, %f215, %f207;
	ld.shared.f32 	%f217, [%r35+2692];
	fma.rn.f32 	%f218, %f214, %f217, %f209;
	ld.shared.f32 	%f219, [%r35+2696];
	fma.rn.f32 	%f220, %f214, %f219, %f211;
	ld.shared.f32 	%f221, [%r35+2700];
	fma.rn.f32 	%f222, %f214, %f221, %f213;
	ld.shared.f32 	%f223, [%r32+2816];
	ld.shared.f32 	%f224, [%r35+2816];
	fma.rn.f32 	%f225, %f223, %f224, %f216;
	ld.shared.f32 	%f226, [%r35+2820];
	fma.rn.f32 	%f227, %f223, %f226, %f218;
	ld.shared.f32 	%f228, [%r35+2824];
	fma.rn.f32 	%f229, %f223, %f228, %f220;
	ld.shared.f32 	%f230, [%r35+2828];
	fma.rn.f32 	%f231, %f223, %f230, %f222;
	ld.shared.f32 	%f232, [%r32+2944];
	ld.shared.f32 	%f233, [%r35+2944];
	fma.rn.f32 	%f234, %f232, %f233, %f225;
	ld.shared.f32 	%f235, [%r35+2948];
	fma.rn.f32 	%f236, %f232, %f235, %f227;
	ld.shared.f32 	%f237, [%r35+2952];
	fma.rn.f32 	%f238, %f232, %f237, %f229;
	ld.shared.f32 	%f239, [%r35+2956];
	fma.rn.f32 	%f240, %f232, %f239, %f231;
	ld.shared.f32 	%f241, [%r32+3072];
	ld.shared.f32 	%f242, [%r35+3072];
	fma.rn.f32 	%f243, %f241, %f242, %f234;
	ld.shared.f32 	%f244, [%r35+3076];
	fma.rn.f32 	%f245, %f241, %f244, %f236;
	ld.shared.f32 	%f246, [%r35+3080];
	fma.rn.f32 	%f247, %f241, %f246, %f238;
	ld.shared.f32 	%f248, [%r35+3084];
	fma.rn.f32 	%f249, %f241, %f248, %f240;
	ld.shared.f32 	%f250, [%r32+3200];
	ld.shared.f32 	%f251, [%r35+3200];
	fma.rn.f32 	%f252, %f250, %f251, %f243;
	ld.shared.f32 	%f253, [%r35+3204];
	fma.rn.f32 	%f254, %f250, %f253, %f245;
	ld.shared.f32 	%f255, [%r35+3208];
	fma.rn.f32 	%f256, %f250, %f255, %f247;
	ld.shared.f32 	%f257, [%r35+3212];
	fma.rn.f32 	%f258, %f250, %f257, %f249;
	ld.shared.f32 	%f259, [%r32+3328];
	ld.shared.f32 	%f260, [%r35+3328];
	fma.rn.f32 	%f261, %f259, %f260, %f252;
	ld.shared.f32 	%f262, [%r35+3332];
	fma.rn.f32 	%f263, %f259, %f262, %f254;
	ld.shared.f32 	%f264, [%r35+3336];
	fma.rn.f32 	%f265, %f259, %f264, %f256;
	ld.shared.f32 	%f266, [%r35+3340];
	fma.rn.f32 	%f267, %f259, %f266, %f258;
	ld.shared.f32 	%f268, [%r32+3456];
	ld.shared.f32 	%f269, [%r35+3456];
	fma.rn.f32 	%f270, %f268, %f269, %f261;
	ld.shared.f32 	%f271, [%r35+3460];
	fma.rn.f32 	%f272, %f268, %f271, %f263;
	ld.shared.f32 	%f273, [%r35+3464];
	fma.rn.f32 	%f274, %f268, %f273, %f265;
	ld.shared.f32 	%f275, [%r35+3468];
	fma.rn.f32 	%f276, %f268, %f275, %f267;
	ld.shared.f32 	%f277, [%r32+3584];
	ld.shared.f32 	%f278, [%r35+3584];
	fma.rn.f32 	%f279, %f277, %f278, %f270;
	ld.shared.f32 	%f280, [%r35+3588];
	fma.rn.f32 	%f281, %f277, %f280, %f272;
	ld.shared.f32 	%f282, [%r35+3592];
	fma.rn.f32 	%f283, %f277, %f282, %f274;
	ld.shared.f32 	%f284, [%r35+3596];
	fma.rn.f32 	%f285, %f277, %f284, %f276;
	ld.shared.f32 	%f286, [%r32+3712];
	ld.shared.f32 	%f287, [%r35+3712];
	fma.rn.f32 	%f288, %f286, %f287, %f279;
	ld.shared.f32 	%f289, [%r35+3716];
	fma.rn.f32 	%f290, %f286, %f289, %f281;
	ld.shared.f32 	%f291, [%r35+3720];
	fma.rn.f32 	%f292, %f286, %f291, %f283;
	ld.shared.f32 	%f293, [%r35+3724];
	fma.rn.f32 	%f294, %f286, %f293, %f285;
	ld.shared.f32 	%f295, [%r32+3840];
	ld.shared.f32 	%f296, [%r35+3840];
	fma.rn.f32 	%f297, %f295, %f296, %f288;
	ld.shared.f32 	%f298, [%r35+3844];
	fma.rn.f32 	%f299, %f295, %f298, %f290;
	ld.shared.f32 	%f300, [%r35+3848];
	fma.rn.f32 	%f301, %f295, %f300, %f292;
	ld.shared.f32 	%f302, [%r35+3852];
	fma.rn.f32 	%f303, %f295, %f302, %f294;
	ld.shared.f32 	%f304, [%r32+3968];
	ld.shared.f32 	%f305, [%r35+3968];
	fma.rn.f32 	%f328, %f304, %f305, %f297;
	ld.shared.f32 	%f306, [%r35+3972];
	fma.rn.f32 	%f327, %f304, %f306, %f299;
	ld.shared.f32 	%f307, [%r35+3976];
	fma.rn.f32 	%f326, %f304, %f307, %f301;
	ld.shared.f32 	%f308, [%r35+3980];
	fma.rn.f32 	%f325, %f304, %f308, %f303;
	bar.sync 	0;
	add.s32 	%r38, %r38, 32;
	add.s64 	%rd32, %rd32, %rd3;
	add.s64 	%rd31, %rd31, 128;
	setp.lt.s32 	%p2, %r38, %r11;
	@%p2 bra 	$L__BB0_2;
$L__BB0_3:
	mad.lo.s32 	%r36, %r10, %r5, %r4;
	cvt.s64.s32 	%rd25, %r36;
	cvta.to.global.u64 	%rd26, %rd11;
	mad.lo.s32 	%r37, %r10, %r3, %r2;
	cvt.s64.s32 	%rd27, %r37;
	add.s64 	%rd28, %rd25, %rd27;
	shl.b64 	%rd29, %rd28, 2;
	add.s64 	%rd30, %rd26, %rd29;
	ld.global.f32 	%f309, [%rd30];
	mul.f32 	%f310, %f14, %f309;
	fma.rn.f32 	%f311, %f13, %f328, %f310;
	st.global.f32 	[%rd30], %f311;
	ld.global.f32 	%f312, [%rd30+4];
	mul.f32 	%f313, %f14, %f312;
	fma.rn.f32 	%f314, %f13, %f327, %f313;
	st.global.f32 	[%rd30+4], %f314;
	ld.global.f32 	%f315, [%rd30+8];
	mul.f32 	%f316, %f14, %f315;
	fma.rn.f32 	%f317, %f13, %f326, %f316;
	st.global.f32 	[%rd30+8], %f317;
	ld.global.f32 	%f318, [%rd30+12];
	mul.f32 	%f319, %f14, %f318;
	fma.rn.f32 	%f320, %f13, %f325, %f319;
	st.global.f32 	[%rd30+12], %f320;
	ret;

}


// ===== COMPILED SASS (sm_100) =====

	.target	sm_100

	.elftype	@"ET_EXEC"


//--------------------- .note.nv.tkinfo           --------------------------
	.section	.note.nv.tkinfo,"",@"SHT_NOTE"
	.sectionflags	@"SHF_NOTE_NV_TKINFO"
	.tkinfo
        /*0018*/ 	.word	0x00000002
        /*0030*/ 	.string	""
        /*0030*/ 	.string	"ptxas"
        /*0030*/ 	.string	"Cuda compilation tools, release 13.0, V13.0.88"
        /*0030*/ 	.string	"Build cuda_13.0.r13.0/compiler.36424714_0"
        /*0030*/ 	.string	"-arch sm_100 -m 64 "



//--------------------- .note.nv.cuinfo           --------------------------
	.section	.note.nv.cuinfo,"",@"SHT_NOTE"
	.sectionflags	@"SHF_NOTE_NV_CUINFO"
        /*0018*/ 	.short	0x0002
        /*001a*/ 	.short	0x0064
        /*001c*/ 	.short	0x0082
	.zero		2


//--------------------- .nv.info                  --------------------------
	.section	.nv.info,"",@"SHT_CUDA_INFO"
	.align	4


	//----- nvinfo : EIATTR_REGCOUNT
	.align		4
        /*0000*/ 	.byte	0x04, 0x2f
        /*0002*/ 	.short	(.L_1 - .L_0)
	.align		4
.L_0:
        /*0004*/ 	.word	index@(_Z10mysgemm_v5iiifPfS_fS_)
        /*0008*/ 	.word	0x00000028


	//----- nvinfo : EIATTR_FRAME_SIZE
	.align		4
.L_1:
        /*000c*/ 	.byte	0x04, 0x11
        /*000e*/ 	.short	(.L_3 - .L_2)
	.align		4
.L_2:
        /*0010*/ 	.word	index@(_Z10mysgemm_v5iiifPfS_fS_)
        /*0014*/ 	.word	0x00000000


	//----- nvinfo : EIATTR_MIN_STACK_SIZE
	.align		4
.L_3:
        /*0018*/ 	.byte	0x04, 0x12
        /*001a*/ 	.short	(.L_5 - .L_4)
	.align		4
.L_4:
        /*001c*/ 	.word	index@(_Z10mysgemm_v5iiifPfS_fS_)
        /*0020*/ 	.word	0x00000000
.L_5:


//--------------------- .nv.compat                --------------------------
	.section	.nv.compat,"",@"SHT_CUDA_COMPAT_INFO"
	.align	4
        /*0000*/ 	.byte	0x02, 0x09, 0x00, 0x00, 0x02, 0x02, 0x01, 0x00, 0x02, 0x05, 0x05, 0x00, 0x03, 0x07, 0x01, 0x01
        /*0010*/ 	.byte	0x02, 0x03, 0x00, 0x00, 0x02, 0x06, 0x01, 0x00, 0x04, 0x0b, 0x08, 0x00, 0x09, 0x00, 0x00, 0x00
        /*0020*/ 	.byte	0x00, 0x00, 0x00, 0x00


//--------------------- .nv.info._Z10mysgemm_v5iiifPfS_fS_ --------------------------
	.section	.nv.info._Z10mysgemm_v5iiifPfS_fS_,"",@"SHT_CUDA_INFO"
	.sectionflags	@""
	.align	4


	//----- nvinfo : EIATTR_CUDA_API_VERSION
	.align		4
        /*0000*/ 	.byte	0x04, 0x37
        /*0002*/ 	.short	(.L_7 - .L_6)
.L_6:
        /*0004*/ 	.word	0x00000082


	//----- nvinfo : EIATTR_KPARAM_INFO
	.align		4
.L_7:
        /*0008*/ 	.byte	0x04, 0x17
        /*000a*/ 	.short	(.L_9 - .L_8)
.L_8:
        /*000c*/ 	.word	0x00000000
        /*0010*/ 	.short	0x0007
        /*0012*/ 	.short	0x0028
        /*0014*/ 	.byte	0x00, 0xf5, 0x21, 0x00


	//----- nvinfo : EIATTR_KPARAM_INFO
	.align		4
.L_9:
        /*0018*/ 	.byte	0x04, 0x17
        /*001a*/ 	.short	(.L_11 - .L_10)
.L_10:
        /*001c*/ 	.word	0x00000000
        /*0020*/ 	.short	0x0006
        /*0022*/ 	.short	0x0020
        /*0024*/ 	.byte	0x00, 0xf0, 0x11, 0x00


	//----- nvinfo : EIATTR_KPARAM_INFO
	.align		4
.L_11:
        /*0028*/ 	.byte	0x04, 0x17
        /*002a*/ 	.short	(.L_13 - .L_12)
.L_12:
        /*002c*/ 	.word	0x00000000
        /*0030*/ 	.short	0x0005
        /*0032*/ 	.short	0x0018
        /*0034*/ 	.byte	0x00, 0xf5, 0x21, 0x00


	//----- nvinfo : EIATTR_KPARAM_INFO
	.align		4
.L_13:
        /*0038*/ 	.byte	0x04, 0x17
        /*003a*/ 	.short	(.L_15 - .L_14)
.L_14:
        /*003c*/ 	.word	0x00000000
        /*0040*/ 	.short	0x0004
        /*0042*/ 	.short	0x0010
        /*0044*/ 	.byte	0x00, 0xf5, 0x21, 0x00


	//----- nvinfo : EIATTR_KPARAM_INFO
	.align		4
.L_15:
        /*0048*/ 	.byte	0x04, 0x17
        /*004a*/ 	.short	(.L_17 - .L_16)
.L_16:
        /*004c*/ 	.word	0x00000000
        /*0050*/ 	.short	0x0003
        /*0052*/ 	.short	0x000c
        /*0054*/ 	.byte	0x00, 0xf0, 0x11, 0x00


	//----- nvinfo : EIATTR_KPARAM_INFO
	.align		4
.L_17:
        /*0058*/ 	.byte	0x04, 0x17
        /*005a*/ 	.short	(.L_19 - .L_18)
.L_18:
        /*005c*/ 	.word	0x00000000
        /*0060*/ 	.short	0x0002
        /*0062*/ 	.short	0x0008
        /*0064*/ 	.byte	0x00, 0xf0, 0x11, 0x00


	//----- nvinfo : EIATTR_KPARAM_INFO
	.align		4
.L_19:
        /*0068*/ 	.byte	0x04, 0x17
        /*006a*/ 	.short	(.L_21 - .L_20)
.L_20:
        /*006c*/ 	.word	0x00000000
        /*0070*/ 	.short	0x0001
        /*0072*/ 	.short	0x0004
        /*0074*/ 	.byte	0x00, 0xf0, 0x11, 0x00


	//----- nvinfo : EIATTR_KPARAM_INFO
	.align		4
.L_21:
        /*0078*/ 	.byte	0x04, 0x17
        /*007a*/ 	.short	(.L_23 - .L_22)
.L_22:
        /*007c*/ 	.word	0x00000000
        /*0080*/ 	.short	0x0000
        /*0082*/ 	.short	0x0000
        /*0084*/ 	.byte	0x00, 0xf0, 0x11, 0x00


	//----- nvinfo : EIATTR_SPARSE_MMA_MASK
	.align		4
.L_23:
        /*0088*/ 	.byte	0x03, 0x50
        /*008a*/ 	.short	0x0000


	//----- nvinfo : EIATTR_MAXREG_COUNT
	.align		4
        /*008c*/ 	.byte	0x03, 0x1b
        /*008e*/ 	.short	0x00ff


	//----- nvinfo : EIATTR_NUM_BARRIERS
	.align		4
        /*0090*/ 	.byte	0x02, 0x4c
        /*0092*/ 	.byte	0x01
	.zero		1


	//----- nvinfo : EIATTR_MERCURY_ISA_VERSION
	.align		4
        /*0094*/ 	.byte	0x03, 0x5f
        /*0096*/ 	.short	0x0101


	//----- nvinfo : EIATTR_VRC_CTA_INIT_COUNT
	.align		4
        /*0098*/ 	.byte	0x02, 0x4a
	.zero		1
	.zero		1


	//----- nvinfo : EIATTR_EXIT_INSTR_OFFSETS
	.align		4
        /*009c*/ 	.byte	0x04, 0x1c
        /*009e*/ 	.short	(.L_25 - .L_24)


	//   ....[0]....
.L_24:
        /*00a0*/ 	.word	0x00001240


	//----- nvinfo : EIATTR_MAX_THREADS
	.align		4
.L_25:
        /*00a4*/ 	.byte	0x04, 0x05
        /*00a6*/ 	.short	(.L_27 - .L_26)
.L_26:
        /*00a8*/ 	.word	0x00000100
        /*00ac*/ 	.word	0x00000001
        /*00b0*/ 	.word	0x00000001


	//----- nvinfo : EIATTR_CBANK_PARAM_SIZE
	.align		4
.L_27:
        /*00b4*/ 	.byte	0x03, 0x19
        /*00b6*/ 	.short	0x0030


	//----- nvinfo : EIATTR_PARAM_CBANK
	.align		4
        /*00b8*/ 	.byte	0x04, 0x0a
        /*00ba*/ 	.short	(.L_29 - .L_28)
	.align		4
.L_28:
        /*00bc*/ 	.word	index@(.nv.constant0._Z10mysgemm_v5iiifPfS_fS_)
        /*00c0*/ 	.short	0x0380
        /*00c2*/ 	.short	0x0030


	//----- nvinfo : EIATTR_SW_WAR
	.align		4
.L_29:
        /*00c4*/ 	.byte	0x04, 0x36
        /*00c6*/ 	.short	(.L_31 - .L_30)
.L_30:
        /*00c8*/ 	.word	0x00000008
.L_31:


//--------------------- .nv.callgraph             --------------------------
	.section	.nv.callgraph,"",@"SHT_CUDA_CALLGRAPH"
	.align	4
	.sectionentsize	8
	.align		4
        /*0000*/ 	.word	0x00000000
	.align		4
        /*0004*/ 	.word	0xffffffff
	.align		4
        /*0008*/ 	.word	0x00000000
	.align		4
        /*000c*/ 	.word	0xfffffffe
	.align		4
        /*0010*/ 	.word	0x00000000
	.align		4
        /*0014*/ 	.word	0xfffffffd
	.align		4
        /*0018*/ 	.word	0x00000000
	.align		4
        /*001c*/ 	.word	0xfffffffc


//--------------------- .text._Z10mysgemm_v5iiifPfS_fS_ --------------------------
	.section	.text._Z10mysgemm_v5iiifPfS_fS_,"ax",@progbits
	.align	128
        .global         _Z10mysgemm_v5iiifPfS_fS_
        .type           _Z10mysgemm_v5iiifPfS_fS_,@function
        .size           _Z10mysgemm_v5iiifPfS_fS_,(.L_x_3 - _Z10mysgemm_v5iiifPfS_fS_)
        .other          _Z10mysgemm_v5iiifPfS_fS_,@"STO_CUDA_ENTRY STV_DEFAULT"
_Z10mysgemm_v5iiifPfS_fS_:
.text._Z10mysgemm_v5iiifPfS_fS_:
[----:B------:R-:W-:Y:S01]  /*0000*/  LDC R1, c[0x0][0x37c] ;  /* 0x0000df00ff017b82 */ /* 0x000fe20000000800 */
[----:B------:R-:W0:Y:S01]  /*0010*/  S2R R9, SR_TID.X ;  /* 0x0000000000097919 */ /* 0x000e220000002100 */
[----:B------:R-:W1:Y:S06]  /*0020*/  LDCU UR12, c[0x0][0x388] ;  /* 0x00007100ff0c77ac */ /* 0x000e6c0008000800 */
[----:B------:R-:W2:Y:S01]  /*0030*/  S2UR UR6, SR_CTAID.X ;  /* 0x00000000000679c3 */ /* 0x000ea20000002500 */
[----:B------:R-:W-:Y:S01]  /*0040*/  CS2R R18, SRZ ;  /* 0x0000000000127805 */ /* 0x000fe2000001ff00 */
[----:B------:R-:W3:Y:S01]  /*0050*/  S2R R0, SR_CTAID.Y ;  /* 0x0000000000007919 */ /* 0x000ee20000002600 */
[----:B------:R-:W-:Y:S01]  /*0060*/  CS2R R16, SRZ ;  /* 0x0000000000107805 */ /* 0x000fe2000001ff00 */
[----:B------:R-:W4:Y:S01]  /*0070*/  LDCU.64 UR10, c[0x0][0x358] ;  /* 0x00006b00ff0a77ac */ /* 0x000f220008000a00 */
[----:B-1----:R-:W-:-:S02]  /*0080*/  UISETP.GE.AND UP0, UPT, UR12, 0x1, UPT ;  /* 0x000000010c00788c */ /* 0x002fc4000bf06270 */
[----:B--2---:R-:W-:Y:S01]  /*0090*/  USHF.L.U32 UR6, UR6, 0x5, URZ ;  /* 0x0000000506067899 */ /* 0x004fe200080006ff */
[----:B0-----:R-:W-:Y:S02]  /*00a0*/  SHF.L.U32 R7, R9, 0x2, RZ ;  /* 0x0000000209077819 */ /* 0x001fe400000006ff */
[----:B------:R-:W-:Y:S02]  /*00b0*/  SHF.R.U32.HI R6, RZ, 0x3, R9 ;  /* 0x00000003ff067819 */ /* 0x000fe40000011609 */
[----:B---3--:R-:W-:Y:S02]  /*00c0*/  SHF.L.U32 R0, R0, 0x5, RZ ;  /* 0x0000000500007819 */ /* 0x008fe400000006ff */
[----:B------:R-:W-:Y:S01]  /*00d0*/  LOP3.LUT R7, R7, 0x1c, RZ, 0xc0, !PT ;  /* 0x0000001c07077812 */ /* 0x000fe200078ec0ff */
[----:B----4-:R-:W-:Y:S06]  /*00e0*/  BRA.U !UP0, `(.L_x_0) ;  /* 0x0000000d08e87547 */ /* 0x010fec000b800000 */
[----:B------:R-:W0:Y:S01]  /*00f0*/  LDC R11, c[0x0][0x380] ;  /* 0x0000e000ff0b7b82 */ /* 0x000e220000000800 */
[----:B------:R-:W1:Y:S01]  /*0100*/  LDCU.64 UR14, c[0x0][0x398] ;  /* 0x00007300ff0e77ac */ /* 0x000e620008000a00 */
[----:B------:R-:W-:Y:S01]  /*0110*/  IMAD R2, R6, UR12, R7 ;  /* 0x0000000c06027c24 */ /* 0x000fe2000f8e0207 */
[----:B------:R-:W-:Y:S01]  /*0120*/  LOP3.LUT R9, R9, 0x7, RZ, 0xc0, !PT ;  /* 0x0000000709097812 */ /* 0x000fe200078ec0ff */
[----:B------:R-:W-:Y:S01]  /*0130*/  IMAD R5, R0, UR12, RZ ;  /* 0x0000000c00057c24 */ /* 0x000fe2000f8e02ff */
[----:B------:R-:W2:Y:S01]  /*0140*/  LDCU.64 UR4, c[0x0][0x390] ;  /* 0x00007200ff0477ac */ /* 0x000ea20008000a00 */
[----:B------:R-:W-:Y:S01]  /*0150*/  IMAD.WIDE.U32 R2, R2, 0x4, RZ ;  /* 0x0000000402027825 */ /* 0x000fe200078e00ff */
[----:B------:R-:W-:Y:S01]  /*0160*/  LEA R4, R6, R7, 0x5 ;  /* 0x0000000706047211 */ /* 0x000fe200078e28ff */
[----:B------:R-:W3:Y:S01]  /*0170*/  S2UR UR8, SR_CgaCtaId ;  /* 0x00000000000879c3 */ /* 0x000ee20000008800 */
[----:B------:R-:W-:Y:S01]  /*0180*/  UMOV UR7, 0x400 ;  /* 0x0000040000077882 */ /* 0x000fe20000000000 */
[----:B------:R-:W-:-:S02]  /*0190*/  CS2R R16, SRZ ;  /* 0x0000000000107805 */ /* 0x000fc4000001ff00 */
[----:B------:R-:W-:Y:S01]  /*01a0*/  CS2R R18, SRZ ;  /* 0x0000000000127805 */ /* 0x000fe2000001ff00 */
[----:B------:R-:W-:Y:S01]  /*01b0*/  IMAD.WIDE R2, R5, 0x4, R2 ;  /* 0x0000000405027825 */ /* 0x000fe200078e0202 */
[----:B------:R-:W-:Y:S02]  /*01c0*/  SHF.L.U32 R5, R7, 0x7, RZ ;  /* 0x0000000707057819 */ /* 0x000fe400000006ff */
[----:B-1----:R-:W-:Y:S02]  /*01d0*/  IADD3 R26, P0, PT, R2, UR14, RZ ;  /* 0x0000000e021a7c10 */ /* 0x002fe4000ff1e0ff */
[C---:B------:R-:W-:Y:S01]  /*01e0*/  SHF.L.U32 R2, R6.reuse, 0x2, RZ ;  /* 0x0000000206027819 */ /* 0x040fe200000006ff */
[----:B--2---:R-:W-:Y:S01]  /*01f0*/  UIMAD.WIDE UR4, UR6, 0x4, UR4 ;  /* 0x00000004060478a5 */ /* 0x004fe2000f8e0204 */
[----:B0-----:R-:W-:Y:S01]  /*0200*/  IMAD R8, R6, R11, RZ ;  /* 0x0000000b06087224 */ /* 0x001fe200078e02ff */
[----:B------:R-:W-:Y:S02]  /*0210*/  IADD3 R26, P1, PT, R26, 0x8, RZ ;  /* 0x000000081a1a7810 */ /* 0x000fe40007f3e0ff */
[----:B------:R-:W-:Y:S01]  /*0220*/  LOP3.LUT R2, R5, R2, RZ, 0xfc, !PT ;  /* 0x0000000205027212 */ /* 0x000fe200078efcff */
[----:B------:R-:W-:Y:S01]  /*0230*/  IMAD.WIDE R28, R8, 0x4, RZ ;  /* 0x00000004081c7825 */ /* 0x000fe200078e02ff */
[----:B------:R-:W-:-:S02]  /*0240*/  IADD3.X R27, PT, PT, RZ, UR15, R3, P1, P0 ;  /* 0x0000000fff1b7c10 */ /* 0x000fc40008fe0403 */
[----:B------:R-:W-:Y:S01]  /*0250*/  SHF.L.U32 R3, R11, 0x5, RZ ;  /* 0x000000050b037819 */ /* 0x000fe200000006ff */
[----:B---3--:R-:W-:Y:S01]  /*0260*/  ULEA UR9, UR8, UR7, 0x18 ;  /* 0x0000000708097291 */ /* 0x008fe2000f8ec0ff */
[----:B------:R-:W-:Y:S01]  /*0270*/  MOV R31, UR5 ;  /* 0x00000005001f7c02 */ /* 0x000fe20008000f00 */
[----:B------:R-:W-:Y:S01]  /*0280*/  UIADD3 UR7, UPT, UPT, UR7, 0x1000, URZ ;  /* 0x0000100007077890 */ /* 0x000fe2000fffe0ff */
[----:B------:R-:W-:Y:S01]  /*0290*/  IMAD.WIDE.U32 R28, R9, 0x10, R28 ;  /* 0x00000010091c7825 */ /* 0x000fe200078e001c */
[----:B------:R-:W-:Y:S02]  /*02a0*/  IADD3 R5, PT, PT, R7, R8, RZ ;  /* 0x0000000807057210 */ /* 0x000fe40007ffe0ff */
[----:B------:R-:W-:Y:S01]  /*02b0*/  LEA R4, R4, UR9, 0x2 ;  /* 0x0000000904047c11 */ /* 0x000fe2000f8e10ff */
[----:B------:R-:W-:Y:S01]  /*02c0*/  ULEA UR7, UR8, UR7, 0x18 ;  /* 0x0000000708077291 */ /* 0x000fe2000f8ec0ff */
[----:B------:R-:W-:Y:S01]  /*02d0*/  MOV R30, UR4 ;  /* 0x00000004001e7c02 */ /* 0x000fe20008000f00 */
[----:B------:R-:W-:-:S10]  /*02e0*/  UMOV UR4, URZ ;  /* 0x000000ff00047c82 */ /* 0x000fd40008000000 */
.L_x_1:
[----:B------:R-:W-:Y:S01]  /*02f0*/  IADD3 R12, P0, PT, R28, R30, RZ ;  /* 0x0000001e1c0c7210 */ /* 0x000fe20007f1e0ff */
[----:B------:R-:W-:Y:S01]  /*0300*/  IMAD.WIDE R14, R5, 0x4, R30 ;  /* 0x00000004050e7825 */ /* 0x000fe200078e021e */
[----:B------:R-:W2:Y:S02]  /*0310*/  LDG.E R21, desc[UR10][R26.64+-0x8] ;  /* 0xfffff80a1a157981 */ /* 0x000ea4000c1e1900 */
[----:B------:R-:W-:Y:S02]  /*0320*/  IADD3.X R13, PT, PT, R29, R31, RZ, P0, !PT ;  /* 0x0000001f1d0d7210 */ /* 0x000fe400007fe4ff */
[----:B------:R-:W3:Y:S04]  /*0330*/  LDG.E R8, desc[UR10][R14.64] ;  /* 0x0000000a0e087981 */ /* 0x000ee8000c1e1900 */
[----:B------:R-:W3:Y:S04]  /*0340*/  LDG.E R9, desc[UR10][R12.64+0x4] ;  /* 0x0000040a0c097981 */ /* 0x000ee8000c1e1900 */
[----:B------:R-:W3:Y:S04]  /*0350*/  LDG.E R10, desc[UR10][R12.64+0x8] ;  /* 0x0000080a0c0a7981 */ /* 0x000ee8000c1e1900 */
[----:B------:R-:W3:Y:S04]  /*0360*/  LDG.E R11, desc[UR10][R12.64+0xc] ;  /* 0x00000c0a0c0b7981 */ /* 0x000ee8000c1e1900 */
[----:B------:R-:W4:Y:S04]  /*0370*/  LDG.E R23, desc[UR10][R26.64+-0x4] ;  /* 0xfffffc0a1a177981 */ /* 0x000f28000c1e1900 */
[----:B------:R-:W5:Y:S04]  /*0380*/  LDG.E R35, desc[UR10][R26.64] ;  /* 0x0000000a1a237981 */ /* 0x000f68000c1e1900 */
[----:B------:R-:W5:Y:S01]  /*0390*/  LDG.E R37, desc[UR10][R26.64+0x4] ;  /* 0x0000040a1a257981 */ /* 0x000f62000c1e1900 */
[----:B------:R-:W-:-:S02]  /*03a0*/  LEA R25, R6, UR7, 0x2 ;  /* 0x0000000706197c11 */ /* 0x000fc4000f8e10ff */
[----:B------:R-:W-:Y:S01]  /*03b0*/  LEA R24, R7, UR9, 0x2 ;  /* 0x0000000907187c11 */ /* 0x000fe2000f8e10ff */
[----:B---3--:R-:W-:Y:S04]  /*03c0*/  STS.128 [R4], R8 ;  /* 0x0000000804007388 */ /* 0x008fe80000000c00 */
[----:B--2---:R-:W-:Y:S04]  /*03d0*/  STS [R2+UR7], R21 ;  /* 0x0000001502007988 */ /* 0x004fe80008000807 */
[----:B----4-:R-:W-:Y:S04]  /*03e0*/  STS [R2+UR7+0x80], R23 ;  /* 0x0000801702007988 */ /* 0x010fe80008000807 */
[----:B-----5:R-:W-:Y:S04]  /*03f0*/  STS [R2+UR7+0x100], R35 ;  /* 0x0001002302007988 */ /* 0x020fe80008000807 */
[----:B------:R-:W-:Y:S01]  /*0400*/  STS [R2+UR7+0x180], R37 ;  /* 0x0001802502007988 */ /* 0x000fe20008000807 */
[----:B------:R-:W-:Y:S06]  /*0410*/  BAR.SYNC.DEFER_BLOCKING 0x0 ;  /* 0x0000000000007b1d */ /* 0x000fec0000010000 */
[----:B------:R-:W-:Y:S04]  /*0420*/  LDS R22, [R25] ;  /* 0x0000000019167984 */ /* 0x000fe80000000800 */
[----:B------:R-:W0:Y:S04]  /*0430*/  LDS.128 R12, [R24] ;  /* 0x00000000180c7984 */ /* 0x000e280000000c00 */
[----:B------:R-:W-:Y:S04]  /*0440*/  LDS R20, [R25+0x80] ;  /* 0x0000800019147984 */ /* 0x000fe80000000800 */
[----:B------:R-:W1:Y:S04]  /*0450*/  LDS.128 R8, [R24+0x80] ;  /* 0x0000800018087984 */ /* 0x000e680000000c00 */
[----:B------:R-:W-:Y:S04]  /*0460*/  LDS R21, [R25+0x100] ;  /* 0x0001000019157984 */ /* 0x000fe80000000800 */
[----:B------:R-:W-:Y:S01]  /*0470*/  LDS R23, [R25+0x180] ;  /* 0x0001800019177984 */ /* 0x000fe20000000800 */
[C---:B0-----:R-:W-:Y:S01]  /*0480*/  FFMA R12, R22.reuse, R12, R17 ;  /* 0x0000000c160c7223 */ /* 0x041fe20000000011 */
[C---:B------:R-:W-:Y:S01]  /*0490*/  FFMA R32, R22.reuse, R13, R16 ;  /* 0x0000000d16207223 */ /* 0x040fe20000000010 */
[C---:B------:R-:W-:Y:S01]  /*04a0*/  FFMA R33, R22.reuse, R14, R19 ;  /* 0x0000000e16217223 */ /* 0x040fe20000000013 */
[----:B------:R-:W-:-:S02]  /*04b0*/  FFMA R34, R22, R15, R18 ;  /* 0x0000000f16227223 */ /* 0x000fc40000000012 */
[----:B------:R-:W0:Y:S01]  /*04c0*/  LDS.128 R16, [R24+0x100] ;  /* 0x0001000018107984 */ /* 0x000e220000000c00 */
[----:B-1----:R-:W-:-:S03]  /*04d0*/  FFMA R22, R20, R8, R12 ;  /* 0x0000000814167223 */ /* 0x002fc6000000000c */
[----:B------:R-:W1:Y:S01]  /*04e0*/  LDS.128 R12, [R24+0x180] ;  /* 0x00018000180c7984 */ /* 0x000e620000000c00 */
[C---:B------:R-:W-:Y:S01]  /*04f0*/  FFMA R32, R20.reuse, R9, R32 ;  /* 0x0000000914207223 */ /* 0x040fe20000000020 */
[C---:B------:R-:W-:Y:S01]  /*0500*/  FFMA R33, R20.reuse, R10, R33 ;  /* 0x0000000a14217223 */ /* 0x040fe20000000021 */
[----:B------:R-:W-:Y:S02]  /*0510*/  FFMA R34, R20, R11, R34 ;  /* 0x0000000b14227223 */ /* 0x000fe40000000022 */
[----:B------:R-:W-:Y:S04]  /*0520*/  LDS R20, [R25+0x200] ;  /* 0x0002000019147984 */ /* 0x000fe80000000800 */
[----:B------:R-:W2:Y:S01]  /*0530*/  LDS.128 R8, [R24+0x200] ;  /* 0x0002000018087984 */ /* 0x000ea20000000c00 */
[C---:B0-----:R-:W-:Y:S01]  /*0540*/  FFMA R16, R21.reuse, R16, R22 ;  /* 0x0000001015107223 */ /* 0x041fe20000000016 */
[C---:B------:R-:W-:Y:S01]  /*0550*/  FFMA R32, R21.reuse, R17, R32 ;  /* 0x0000001115207223 */ /* 0x040fe20000000020 */
[C---:B------:R-:W-:Y:S01]  /*0560*/  FFMA R33, R21.reuse, R18, R33 ;  /* 0x0000001215217223 */ /* 0x040fe20000000021 */
[----:B------:R-:W-:Y:S01]  /*0570*/  FFMA R34, R21, R19, R34 ;  /* 0x0000001315227223 */ /* 0x000fe20000000022 */
[C---:B-1----:R-:W-:Y:S01]  /*0580*/  FFMA R35, R23.reuse, R12, R16 ;  /* 0x0000000c17237223 */ /* 0x042fe20000000010 */
[----:B------:R-:W-:Y:S04]  /*0590*/  LDS R21, [R25+0x280] ;  /* 0x0002800019157984 */ /* 0x000fe80000000800 */
[----:B------:R-:W0:Y:S01]  /*05a0*/  LDS.128 R16, [R24+0x280] ;  /* 0x0002800018107984 */ /* 0x000e220000000c00 */
[C---:B------:R-:W-:Y:S01]  /*05b0*/  FFMA R32, R23.reuse, R13, R32 ;  /* 0x0000000d17207223 */ /* 0x040fe20000000020 */
[C---:B------:R-:W-:Y:S01]  /*05c0*/  FFMA R33, R23.reuse, R14, R33 ;  /* 0x0000000e17217223 */ /* 0x040fe20000000021 */
[----:B------:R-:W-:-:S02]  /*05d0*/  FFMA R34, R23, R15, R34 ;  /* 0x0000000f17227223 */ /* 0x000fc40000000022 */
[----:B------:R-:W-:Y:S04]  /*05e0*/  LDS R23, [R25+0x300] ;  /* 0x0003000019177984 */ /* 0x000fe80000000800 */
[----:B------:R-:W1:Y:S01]  /*05f0*/  LDS.128 R12, [R24+0x300] ;  /* 0x00030000180c7984 */ /* 0x000e620000000c00 */
[C---:B--2---:R-:W-:Y:S01]  /*0600*/  FFMA R22, R20.reuse, R8, R35 ;  /* 0x0000000814167223 */ /* 0x044fe20000000023 */
        /* <DEDUP_REMOVED lines=8> */
[----:B------:R-:W-:-:S02]  /*0690*/  FFMA R34, R21, R19, R34 ;  /* 0x0000001315227223 */ /* 0x000fc40000000022 */
[----:B------:R-:W-:Y:S01]  /*06a0*/  LDS R21, [R25+0x400] ;  /* 0x0004000019157984 */ /* 0x000fe20000000800 */
[----:B-1----:R-:W-:-:S03]  /*06b0*/  FFMA R35, R23, R12, R16 ;  /* 0x0000000c17237223 */ /* 0x002fc60000000010 */
[----:B------:R-:W0:Y:S01]  /*06c0*/  LDS.128 R16, [R24+0x400] ;  /* 0x0004000018107984 */ /* 0x000e220000000c00 */
[C---:B------:R-:W-:Y:S01]  /*06d0*/  FFMA R32, R23.reuse, R13, R32 ;  /* 0x0000000d17207223 */ /* 0x040fe20000000020 */
[C---:B------:R-:W-:Y:S01]  /*06e0*/  FFMA R33, R23.reuse, R14, R33 ;  /* 0x0000000e17217223 */ /* 0x040fe20000000021 */
[----:B------:R-:W-:Y:S02]  /*06f0*/  FFMA R34, R23, R15, R34 ;  /* 0x0000000f17227223 */ /* 0x000fe40000000022 */
[----:B------:R-:W-:Y:S04]  /*0700*/  LDS R23, [R25+0x480] ;  /* 0x0004800019177984 */ /* 0x000fe80000000800 */
[----:B------:R-:W1:Y:S01]  /*0710*/  LDS.128 R12, [R24+0x480] ;  /* 0x00048000180c7984 */ /* 0x000e620000000c00 */
[C---:B--2---:R-:W-:Y:S01]  /*0720*/  FFMA R22, R20.reuse, R8, R35 ;  /* 0x0000000814167223 */ /* 0x044fe20000000023 */
[C---:B------:R-:W-:Y:S01]  /*0730*/  FFMA R32, R20.reuse, R9, R32 ;  /* 0x0000000914207223 */ /* 0x040fe20000000020 */
[C---:B------:R-:W-:Y:S01]  /*0740*/  FFMA R33, R20.reuse, R10, R33 ;  /* 0x0000000a14217223 */ /* 0x040fe20000000021 */
[----:B------:R-:W-:-:S02]  /*0750*/  FFMA R34, R20, R11, R34 ;  /* 0x0000000b14227223 */ /* 0x000fc40000000022 */
[----:B------:R-:W-:Y:S04]  /*0760*/  LDS R20, [R25+0x500] ;  /* 0x0005000019147984 */ /* 0x000fe80000000800 */
[----:B------:R-:W2:Y:S01]  /*0770*/  LDS.128 R8, [R24+0x500] ;  /* 0x0005000018087984 */ /* 0x000ea20000000c00 */
[C---:B0-----:R-:W-:Y:S01]  /*0780*/  FFMA R16, R21.reuse, R16, R22 ;  /* 0x0000001015107223 */ /* 0x041fe20000000016 */
[C---:B------:R-:W-:Y:S01]  /*0790*/  FFMA R32, R21.reuse, R17, R32 ;  /* 0x0000001115207223 */ /* 0x040fe20000000020 */
[C---:B------:R-:W-:Y:S01]  /*07a0*/  FFMA R33, R21.reuse, R18, R33 ;  /* 0x0000001215217223 */ /* 0x040fe20000000021 */
[----:B------:R-:W-:Y:S02]  /*07b0*/  FFMA R34, R21, R19, R34 ;  /* 0x0000001315227223 */ /* 0x000fe40000000022 */
        /* <DEDUP_REMOVED lines=71> */
[----:B------:R-:W-:Y:S01]  /*0c30*/  FFMA R34, R21, R19, R34 ;  /* 0x0000001315227223 */ /* 0x000fe20000000022 */
[----:B------:R-:W-:Y:S01]  /*0c40*/  LDS R22, [R25+0xc00] ;  /* 0x000c000019167984 */ /* 0x000fe20000000800 */
[C---:B-1----:R-:W-:Y:S01]  /*0c50*/  FFMA R17, R23.reuse, R12, R16 ;  /* 0x0000000c17117223 */ /* 0x042fe20000000010 */
[C---:B------:R-:W-:Y:S01]  /*0c60*/  FFMA R16, R23.reuse, R13, R32 ;  /* 0x0000000d17107223 */ /* 0x040fe20000000020 */
[C---:B------:R-:W-:Y:S01]  /*0c70*/  FFMA R21, R23.reuse, R14, R33 ;  /* 0x0000000e17157223 */ /* 0x040fe20000000021 */
[----:B------:R-:W-:-:S02]  /*0c80*/  FFMA R36, R23, R15, R34 ;  /* 0x0000000f17247223 */ /* 0x000fc40000000022 */
[----:B------:R-:W-:Y:S04]  /*0c90*/  LDS R23, [R25+0xb80] ;  /* 0x000b800019177984 */ /* 0x000fe80000000800 */
[----:B------:R-:W0:Y:S01]  /*0ca0*/  LDS.128 R12, [R24+0xb80] ;  /* 0x000b8000180c7984 */ /* 0x000e220000000c00 */
[C---:B--2---:R-:W-:Y:S01]  /*0cb0*/  FFMA R32, R20.reuse, R8, R17 ;  /* 0x0000000814207223 */ /* 0x044fe20000000011 */
[C---:B------:R-:W-:Y:S02]  /*0cc0*/  FFMA R34, R20.reuse, R9, R16 ;  /* 0x0000000914227223 */ /* 0x040fe40000000010 */
[----:B------:R-:W1:Y:S01]  /*0cd0*/  LDS.128 R16, [R24+0xc00] ;  /* 0x000c000018107984 */ /* 0x000e620000000c00 */
[C---:B------:R-:W-:Y:S01]  /*0ce0*/  FFMA R33, R20.reuse, R10, R21 ;  /* 0x0000000a14217223 */ /* 0x040fe20000000015 */
[----:B------:R-:W-:-:S02]  /*0cf0*/  FFMA R36, R20, R11, R36 ;  /* 0x0000000b14247223 */ /* 0x000fc40000000024 */
[----:B------:R-:W-:Y:S04]  /*0d00*/  LDS R21, [R25+0xc80] ;  /* 0x000c800019157984 */ /* 0x000fe80000000800 */
[----:B------:R-:W2:Y:S04]  /*0d10*/  LDS.128 R8, [R24+0xc80] ;  /* 0x000c800018087984 */ /* 0x000ea80000000c00 */
[----:B------:R-:W-:Y:S01]  /*0d20*/  LDS R20, [R25+0xd80] ;  /* 0x000d800019147984 */ /* 0x000fe20000000800 */
[C---:B0-----:R-:W-:Y:S01]  /*0d30*/  FFMA R35, R23.reuse, R12, R32 ;  /* 0x0000000c17237223 */ /* 0x041fe20000000020 */
[C---:B------:R-:W-:Y:S01]  /*0d40*/  FFMA R32, R23.reuse, R13, R34 ;  /* 0x0000000d17207223 */ /* 0x040fe20000000022 */
[C---:B------:R-:W-:Y:S01]  /*0d50*/  FFMA R33, R23.reuse, R14, R33 ;  /* 0x0000000e17217223 */ /* 0x040fe20000000021 */
[----:B------:R-:W-:Y:S01]  /*0d60*/  FFMA R36, R23, R15, R36 ;  /* 0x0000000f17247223 */ /* 0x000fe20000000024 */
[C---:B-1----:R-:W-:Y:S01]  /*0d70*/  FFMA R16, R22.reuse, R16, R35 ;  /* 0x0000001016107223 */ /* 0x042fe20000000023 */
[----:B------:R-:W-:Y:S01]  /*0d80*/  LDS R23, [R25+0xd00] ;  /* 0x000d000019177984 */ /* 0x000fe20000000800 */
[C---:B------:R-:W-:Y:S01]  /*0d90*/  FFMA R32, R22.reuse, R17, R32 ;  /* 0x0000001116207223 */ /* 0x040fe20000000020 */
[----:B------:R-:W-:-:S02]  /*0da0*/  FFMA R33, R22, R18, R33 ;  /* 0x0000001216217223 */ /* 0x000fc40000000021 */
[----:B------:R-:W0:Y:S01]  /*0db0*/  LDS.128 R12, [R24+0xd00] ;  /* 0x000d0000180c7984 */ /* 0x000e220000000c00 */
[----:B------:R-:W-:Y:S01]  /*0dc0*/  FFMA R36, R22, R19, R36 ;  /* 0x0000001316247223 */ /* 0x000fe20000000024 */
[C---:B--2---:R-:W-:Y:S02]  /*0dd0*/  FFMA R22, R21.reuse, R8, R16 ;  /* 0x0000000815167223 */ /* 0x044fe40000000010 */
[----:B------:R-:W1:Y:S01]  /*0de0*/  LDS.128 R16, [R24+0xd80] ;  /* 0x000d800018107984 */ /* 0x000e620000000c00 */
[C---:B------:R-:W-:Y:S01]  /*0df0*/  FFMA R34, R21.reuse, R9, R32 ;  /* 0x0000000915227223 */ /* 0x040fe20000000020 */
[C---:B------:R-:W-:Y:S01]  /*0e00*/  FFMA R33, R21.reuse, R10, R33 ;  /* 0x0000000a15217223 */ /* 0x040fe20000000021 */
[----:B------:R-:W-:Y:S01]  /*0e10*/  FFMA R36, R21, R11, R36 ;  /* 0x0000000b15247223 */ /* 0x000fe20000000024 */
        /* <DEDUP_REMOVED lines=8> */
[----:B------:R-:W-:-:S02]  /*0ea0*/  FFMA R16, R20, R17, R34 ;  /* 0x0000001114107223 */ /* 0x000fc40000000022 */
[----:B------:R-:W0:Y:S01]  /*0eb0*/  LDS.128 R12, [R24+0xe80] ;  /* 0x000e8000180c7984 */ /* 0x000e220000000c00 */
[C---:B------:R-:W-:Y:S01]  /*0ec0*/  FFMA R21, R20.reuse, R18, R21 ;  /* 0x0000001214157223 */ /* 0x040fe20000000015 */
[----:B------:R-:W-:Y:S01]  /*0ed0*/  FFMA R34, R20, R19, R36 ;  /* 0x0000001314227223 */ /* 0x000fe20000000024 */
[C---:B--2---:R-:W-:Y:S02]  /*0ee0*/  FFMA R36, R32.reuse, R9, R16 ;  /* 0x0000000920247223 */ /* 0x044fe40000000010 */
[----:B------:R-:W-:Y:S01]  /*0ef0*/  LDS R9, [R25+0xf00] ;  /* 0x000f000019097984 */ /* 0x000fe20000000800 */
[----:B------:R-:W-:-:S03]  /*0f00*/  FFMA R8, R32, R8, R35 ;  /* 0x0000000820087223 */ /* 0x000fc60000000023 */
[----:B------:R-:W1:Y:S01]  /*0f10*/  LDS.128 R16, [R24+0xf00] ;  /* 0x000f000018107984 */ /* 0x000e620000000c00 */
[----:B------:R-:W-:-:S03]  /*0f20*/  FFMA R35, R32, R10, R21 ;  /* 0x0000000a20237223 */ /* 0x000fc60000000015 */
[----:B------:R-:W-:Y:S04]  /*0f30*/  LDS R10, [R25+0xf80] ;  /* 0x000f8000190a7984 */ /* 0x000fe80000000800 */
[----:B------:R-:W2:Y:S01]  /*0f40*/  LDS.128 R20, [R24+0xf80] ;  /* 0x000f800018147984 */ /* 0x000ea20000000c00 */
[----:B------:R-:W-:Y:S01]  /*0f50*/  UIADD3 UR4, UPT, UPT, UR4, 0x20, URZ ;  /* 0x0000002004047890 */ /* 0x000fe2000fffe0ff */
[----:B------:R-:W-:-:S03]  /*0f60*/  FFMA R34, R32, R11, R34 ;  /* 0x0000000b20227223 */ /* 0x000fc60000000022 */
[----:B------:R-:W-:Y:S01]  /*0f70*/  UISETP.GE.AND UP0, UPT, UR4, UR12, UPT ;  /* 0x0000000c0400728c */ /* 0x000fe2000bf06270 */
[----:B------:R-:W-:Y:S01]  /*0f80*/  BAR.SYNC.DEFER_BLOCKING 0x0 ;  /* 0x0000000000007b1d */ /* 0x000fe20000010000 */
[----:B------:R-:W-:Y:S01]  /*0f90*/  IADD3 R26, P0, PT, R26, 0x80, RZ ;  /* 0x000000801a1a7810 */ /* 0x000fe20007f1e0ff */
[----:B------:R-:W-:-:S03]  /*0fa0*/  IMAD.WIDE R30, R3, 0x4, R30 ;  /* 0x00000004031e7825 */ /* 0x000fc600078e021e */
[----:B------:R-:W-:Y:S01]  /*0fb0*/  IADD3.X R27, PT, PT, RZ, R27, RZ, P0, !PT ;  /* 0x0000001bff1b7210 */ /* 0x000fe200007fe4ff */
[C---:B0-----:R-:W-:Y:S01]  /*0fc0*/  FFMA R8, R33.reuse, R12, R8 ;  /* 0x0000000c21087223 */ /* 0x041fe20000000008 */
[C---:B------:R-:W-:Y:S01]  /*0fd0*/  FFMA R36, R33.reuse, R13, R36 ;  /* 0x0000000d21247223 */ /* 0x040fe20000000024 */
[C---:B------:R-:W-:Y:S01]  /*0fe0*/  FFMA R35, R33.reuse, R14, R35 ;  /* 0x0000000e21237223 */ /* 0x040fe20000000023 */
[----:B------:R-:W-:Y:S01]  /*0ff0*/  FFMA R34, R33, R15, R34 ;  /* 0x0000000f21227223 */ /* 0x000fe20000000022 */
[C---:B-1----:R-:W-:Y:S01]  /*1000*/  FFMA R11, R9.reuse, R16, R8 ;  /* 0x00000010090b7223 */ /* 0x042fe20000000008 */
[C---:B------:R-:W-:Y:S01]  /*1010*/  FFMA R36, R9.reuse, R17, R36 ;  /* 0x0000001109247223 */ /* 0x040fe20000000024 */
[C---:B------:R-:W-:Y:S01]  /*1020*/  FFMA R35, R9.reuse, R18, R35 ;  /* 0x0000001209237223 */ /* 0x040fe20000000023 */
[----:B------:R-:W-:Y:S01]  /*1030*/  FFMA R34, R9, R19, R34 ;  /* 0x0000001309227223 */ /* 0x000fe20000000022 */
[C---:B--2---:R-:W-:Y:S01]  /*1040*/  FFMA R17, R10.reuse, R20, R11 ;  /* 0x000000140a117223 */ /* 0x044fe2000000000b */
[C---:B------:R-:W-:Y:S01]  /*1050*/  FFMA R16, R10.reuse, R21, R36 ;  /* 0x000000150a107223 */ /* 0x040fe20000000024 */
[C---:B------:R-:W-:Y:S01]  /*1060*/  FFMA R19, R10.reuse, R22, R35 ;  /* 0x000000160a137223 */ /* 0x040fe20000000023 */
[----:B------:R-:W-:Y:S01]  /*1070*/  FFMA R18, R10, R23, R34 ;  /* 0x000000170a127223 */ /* 0x000fe20000000022 */
[----:B------:R-:W-:Y:S06]  /*1080*/  BRA.U !UP0, `(.L_x_1) ;  /* 0xfffffff108987547 */ /* 0x000fec000b83ffff */
.L_x_0:
[----:B------:R-:W0:Y:S01]  /*1090*/  LDC R3, c[0x0][0x380] ;  /* 0x0000e000ff037b82 */ /* 0x000e220000000800 */
[----:B------:R-:W1:Y:S01]  /*10a0*/  LDCU.64 UR4, c[0x0][0x3a8] ;  /* 0x00007500ff0477ac */ /* 0x000e620008000a00 */
[-C--:B0-----:R-:W-:Y:S02]  /*10b0*/  IMAD R7, R6, R3.reuse, R7 ;  /* 0x0000000306077224 */ /* 0x081fe400078e0207 */
[----:B------:R-:W-:-:S03]  /*10c0*/  IMAD R0, R0, R3, UR6 ;  /* 0x0000000600007e24 */ /* 0x000fc6000f8e0203 */
[----:B------:R-:W-:Y:S02]  /*10d0*/  SHF.R.S32.HI R3, RZ, 0x1f, R7 ;  /* 0x0000001fff037819 */ /* 0x000fe40000011407 */
[----:B------:R-:W-:-:S04]  /*10e0*/  IADD3 R7, P0, PT, R0, R7, RZ ;  /* 0x0000000700077210 */ /* 0x000fc80007f1e0ff */
[----:B------:R-:W-:Y:S02]  /*10f0*/  LEA.HI.X.SX32 R0, R0, R3, 0x1, P0 ;  /* 0x0000000300007211 */ /* 0x000fe400000f0eff */
[C---:B-1----:R-:W-:Y:S01]  /*1100*/  LEA R2, P0, R7.reuse, UR4, 0x2 ;  /* 0x0000000407027c11 */ /* 0x042fe2000f8010ff */
[----:B------:R-:W0:Y:S03]  /*1110*/  LDCU UR4, c[0x0][0x3a0] ;  /* 0x00007400ff0477ac */ /* 0x000e260008000800 */
[----:B------:R-:W-:Y:S01]  /*1120*/  LEA.HI.X R3, R7, UR5, R0, 0x2, P0 ;  /* 0x0000000507037c11 */ /* 0x000fe200080f1400 */
[----:B------:R-:W1:Y:S04]  /*1130*/  LDCU UR5, c[0x0][0x38c] ;  /* 0x00007180ff0577ac */ /* 0x000e680008000800 */
[----:B------:R-:W0:Y:S04]  /*1140*/  LDG.E R0, desc[UR10][R2.64] ;  /* 0x0000000a02007981 */ /* 0x000e28000c1e1900 */
[----:B------:R-:W2:Y:S04]  /*1150*/  LDG.E R4, desc[UR10][R2.64+0x4] ;  /* 0x0000040a02047981 */ /* 0x000ea8000c1e1900 */
[----:B------:R-:W3:Y:S04]  /*1160*/  LDG.E R6, desc[UR10][R2.64+0x8] ;  /* 0x0000080a02067981 */ /* 0x000ee8000c1e1900 */
[----:B------:R-:W4:Y:S01]  /*1170*/  LDG.E R7, desc[UR10][R2.64+0xc] ;  /* 0x00000c0a02077981 */ /* 0x000f22000c1e1900 */
[----:B0-----:R-:W-:Y:S01]  /*1180*/  FMUL R0, R0, UR4 ;  /* 0x0000000400007c20 */ /* 0x001fe20008400000 */
[----:B--2---:R-:W-:-:S03]  /*1190*/  FMUL R5, R4, UR4 ;  /* 0x0000000404057c20 */ /* 0x004fc60008400000 */
[----:B-1----:R-:W-:Y:S01]  /*11a0*/  FFMA R17, R17, UR5, R0 ;  /* 0x0000000511117c23 */ /* 0x002fe20008000000 */
[----:B---3--:R-:W-:Y:S01]  /*11b0*/  FMUL R6, R6, UR4 ;  /* 0x0000000406067c20 */ /* 0x008fe20008400000 */
[----:B------:R-:W-:-:S03]  /*11c0*/  FFMA R5, R16, UR5, R5 ;  /* 0x0000000510057c23 */ /* 0x000fc60008000005 */
[----:B------:R-:W-:Y:S01]  /*11d0*/  STG.E desc[UR10][R2.64], R17 ;  /* 0x0000001102007986 */ /* 0x000fe2000c10190a */
[----:B----4-:R-:W-:Y:S01]  /*11e0*/  FMUL R7, R7, UR4 ;  /* 0x0000000407077c20 */ /* 0x010fe20008400000 */
[----:B------:R-:W-:Y:S02]  /*11f0*/  FFMA R19, R19, UR5, R6 ;  /* 0x0000000513137c23 */ /* 0x000fe40008000006 */
[----:B------:R-:W-:Y:S01]  /*1200*/  STG.E desc[UR10][R2.64+0x4], R5 ;  /* 0x0000040502007986 */ /* 0x000fe2000c10190a */
[----:B------:R-:W-:-:S03]  /*1210*/  FFMA R7, R18, UR5, R7 ;  /* 0x0000000512077c23 */ /* 0x000fc60008000007 */
[----:B------:R-:W-:Y:S04]  /*1220*/  STG.E desc[UR10][R2.64+0x8], R19 ;  /* 0x0000081302007986 */ /* 0x000fe8000c10190a */
[----:B------:R-:W-:Y:S01]  /*1230*/  STG.E desc[UR10][R2.64+0xc], R7 ;  /* 0x00000c0702007986 */ /* 0x000fe2000c10190a */
[----:B------:R-:W-:Y:S05]  /*1240*/  EXIT ;  /* 0x000000000000794d */ /* 0x000fea0003800000 */
.L_x_2:
[----:B------:R-:W-:-:S00]  /*1250*/  BRA `(.L_x_2) ;  /* 0xfffffffc00fc7947 */ /* 0x000fc0000383ffff */
[----:B------:R-:W-:-:S00]  /*1260*/  NOP ;  /* 0x0000000000007918 */ /* 0x000fc00000000000 */
        /* <DEDUP_REMOVED lines=9> */
.L_x_3:


//--------------------- .nv.shared._Z10mysgemm_v5iiifPfS_fS_ --------------------------
	.section	.nv.shared._Z10mysgemm_v5iiifPfS_fS_,"aw",@nobits
	.sectionflags	@""
	.align	4
.nv.shared._Z10mysgemm_v5iiifPfS_fS_:
	.zero		9216


//--------------------- .nv.shared.reserved.0     --------------------------
	.section	.nv.shared.reserved.0,"aw",@nobits
	.weak		__nv_reservedSMEM_offset_0_alias
	.size		__nv_reservedSMEM_offset_0_alias, 0, 64
	.other		__nv_reservedSMEM_offset_0_alias,@"STO_CUDA_RESERVED_SHARED STV_DEFAULT"
__nv_reservedSMEM_offset_0_alias:
	.zero		0
	.zero		64


//--------------------- .nv.constant0._Z10mysgemm_v5iiifPfS_fS_ --------------------------
	.section	.nv.constant0._Z10mysgemm_v5iiifPfS_fS_,"a",@progbits
	.sectionflags	@""
	.align	4
.nv.constant0._Z10mysgemm_v5iiifPfS_fS_:
	.zero		944


//--------------------- SYMBOLS --------------------------

	.type		.nv.reservedSmem.offset0,@object
	.size		.nv.reservedSmem.offset0,0x4
	.type		.nv.reservedSmem.cap,@object
	.size		.nv.reservedSmem.cap,0x4
